//
// Generated by NVIDIA NVVM Compiler
//
// Compiler Build ID: CL-36424714
// Cuda compilation tools, release 13.0, V13.0.88
// Based on NVVM 20.0.0
//

.version 9.0
.target sm_100
.address_size 64

	// .globl	_Z17parallelTransposePxS_xx

.visible .entry _Z17parallelTransposePxS_xx(
	.param .u64 .ptr .align 1 _Z17parallelTransposePxS_xx_param_0,
	.param .u64 .ptr .align 1 _Z17parallelTransposePxS_xx_param_1,
	.param .u64 _Z17parallelTransposePxS_xx_param_2,
	.param .u64 _Z17parallelTransposePxS_xx_param_3
)
{
	.reg .pred 	%p<4>;
	.reg .b32 	%r<9>;
	.reg .b64 	%rd<16>;

	ld.param.u64 	%rd3, [_Z17parallelTransposePxS_xx_param_0];
	ld.param.u64 	%rd4, [_Z17parallelTransposePxS_xx_param_1];
	ld.param.u64 	%rd5, [_Z17parallelTransposePxS_xx_param_2];
	ld.param.u64 	%rd6, [_Z17parallelTransposePxS_xx_param_3];
	mov.u32 	%r1, %ctaid.y;
	mov.u32 	%r2, %ntid.y;
	mov.u32 	%r3, %tid.y;
	mad.lo.s32 	%r4, %r1, %r2, %r3;
	cvt.u64.u32 	%rd1, %r4;
	mov.u32 	%r5, %ctaid.x;
	mov.u32 	%r6, %ntid.x;
	mov.u32 	%r7, %tid.x;
	mad.lo.s32 	%r8, %r5, %r6, %r7;
	cvt.u64.u32 	%rd2, %r8;
	setp.le.s64 	%p1, %rd5, %rd1;
	setp.le.s64 	%p2, %rd6, %rd2;
	or.pred  	%p3, %p1, %p2;
	@%p3 bra 	$L__BB0_2;
	cvta.to.global.u64 	%rd7, %rd3;
	cvta.to.global.u64 	%rd8, %rd4;
	mad.lo.s64 	%rd9, %rd6, %rd1, %rd2;
	shl.b64 	%rd10, %rd9, 3;
	add.s64 	%rd11, %rd7, %rd10;
	ld.global.u64 	%rd12, [%rd11];
	mad.lo.s64 	%rd13, %rd5, %rd2, %rd1;
	shl.b64 	%rd14, %rd13, 3;
	add.s64 	%rd15, %rd8, %rd14;
	st.global.u64 	[%rd15], %rd12;
$L__BB0_2:
	ret;

}


// ===== COMPILED SASS (sm_100) =====

	.target	sm_100

	.elftype	@"ET_EXEC"


//--------------------- .note.nv.tkinfo           --------------------------
	.section	.note.nv.tkinfo,"",@"SHT_NOTE"
	.sectionflags	@"SHF_NOTE_NV_TKINFO"
	.tkinfo
        /*0018*/ 	.word	0x00000002
        /*0030*/ 	.string	""
        /*0030*/ 	.string	"ptxas"
        /*0030*/ 	.string	"Cuda compilation tools, release 13.0, V13.0.88"
        /*0030*/ 	.string	"Build cuda_13.0.r13.0/compiler.36424714_0"
        /*0030*/ 	.string	"-arch sm_100 -m 64 "



//--------------------- .note.nv.cuinfo           --------------------------
	.section	.note.nv.cuinfo,"",@"SHT_NOTE"
	.sectionflags	@"SHF_NOTE_NV_CUINFO"
        /*0018*/ 	.short	0x0002
        /*001a*/ 	.short	0x0064
        /*001c*/ 	.short	0x0082
	.zero		2


//--------------------- .nv.info                  --------------------------
	.section	.nv.info,"",@"SHT_CUDA_INFO"
	.align	4


	//----- nvinfo : EIATTR_REGCOUNT
	.align		4
        /*0000*/ 	.byte	0x04, 0x2f
        /*0002*/ 	.short	(.L_1 - .L_0)
	.align		4
.L_0:
        /*0004*/ 	.word	index@(_Z17parallelTransposePxS_xx)
        /*0008*/ 	.word	0x0000000c


	//----- nvinfo : EIATTR_FRAME_SIZE
	.align		4
.L_1:
        /*000c*/ 	.byte	0x04, 0x11
        /*000e*/ 	.short	(.L_3 - .L_2)
	.align		4
.L_2:
        /*0010*/ 	.word	index@(_Z17parallelTransposePxS_xx)
        /*0014*/ 	.word	0x00000000


	//----- nvinfo : EIATTR_MIN_STACK_SIZE
	.align		4
.L_3:
        /*0018*/ 	.byte	0x04, 0x12
        /*001a*/ 	.short	(.L_5 - .L_4)
	.align		4
.L_4:
        /*001c*/ 	.word	index@(_Z17parallelTransposePxS_xx)
        /*0020*/ 	.word	0x00000000
.L_5:


//--------------------- .nv.compat                --------------------------
	.section	.nv.compat,"",@"SHT_CUDA_COMPAT_INFO"
	.align	4
        /*0000*/ 	.byte	0x02, 0x09, 0x00, 0x00, 0x02, 0x02, 0x01, 0x00, 0x02, 0x05, 0x05, 0x00, 0x03, 0x07, 0x01, 0x01
        /*0010*/ 	.byte	0x02, 0x03, 0x00, 0x00, 0x02, 0x06, 0x01, 0x00, 0x04, 0x0b, 0x08, 0x00, 0x09, 0x00, 0x00, 0x00
        /*0020*/ 	.byte	0x00, 0x00, 0x00, 0x00


//--------------------- .nv.info._Z17parallelTransposePxS_xx --------------------------
	.section	.nv.info._Z17parallelTransposePxS_xx,"",@"SHT_CUDA_INFO"
	.sectionflags	@""
	.align	4


	//----- nvinfo : EIATTR_CUDA_API_VERSION
	.align		4
        /*0000*/ 	.byte	0x04, 0x37
        /*0002*/ 	.short	(.L_7 - .L_6)
.L_6:
        /*0004*/ 	.word	0x00000082


	//----- nvinfo : EIATTR_KPARAM_INFO
	.align		4
.L_7:
        /*0008*/ 	.byte	0x04, 0x17
        /*000a*/ 	.short	(.L_9 - .L_8)
.L_8:
        /*000c*/ 	.word	0x00000000
        /*0010*/ 	.short	0x0003
        /*0012*/ 	.short	0x0018
        /*0014*/ 	.byte	0x00, 0xf0, 0x21, 0x00


	//----- nvinfo : EIATTR_KPARAM_INFO
	.align		4
.L_9:
        /*0018*/ 	.byte	0x04, 0x17
        /*001a*/ 	.short	(.L_11 - .L_10)
.L_10:
        /*001c*/ 	.word	0x00000000
        /*0020*/ 	.short	0x0002
        /*0022*/ 	.short	0x0010
        /*0024*/ 	.byte	0x00, 0xf0, 0x21, 0x00


	//----- nvinfo : EIATTR_KPARAM_INFO
	.align		4
.L_11:
        /*0028*/ 	.byte	0x04, 0x17
        /*002a*/ 	.short	(.L_13 - .L_12)
.L_12:
        /*002c*/ 	.word	0x00000000
        /*0030*/ 	.short	0x0001
        /*0032*/ 	.short	0x0008
        /*0034*/ 	.byte	0x00, 0xf5, 0x21, 0x00


	//----- nvinfo : EIATTR_KPARAM_INFO
	.align		4
.L_13:
        /*0038*/ 	.byte	0x04, 0x17
        /*003a*/ 	.short	(.L_15 - .L_14)
.L_14:
        /*003c*/ 	.word	0x00000000
        /*0040*/ 	.short	0x0000
        /*0042*/ 	.short	0x0000
        /*0044*/ 	.byte	0x00, 0xf5, 0x21, 0x00


	//----- nvinfo : EIATTR_SPARSE_MMA_MASK
	.align		4
.L_15:
        /*0048*/ 	.byte	0x03, 0x50
        /*004a*/ 	.short	0x0000


	//----- nvinfo : EIATTR_MAXREG_COUNT
	.align		4
        /*004c*/ 	.byte	0x03, 0x1b
        /*004e*/ 	.short	0x00ff


	//----- nvinfo : EIATTR_MERCURY_ISA_VERSION
	.align		4
        /*0050*/ 	.byte	0x03, 0x5f
        /*0052*/ 	.short	0x0101


	//----- nvinfo : EIATTR_VRC_CTA_INIT_COUNT
	.align		4
        /*0054*/ 	.byte	0x02, 0x4a
	.zero		1
	.zero		1


	//----- nvinfo : EIATTR_EXIT_INSTR_OFFSETS
	.align		4
        /*0058*/ 	.byte	0x04, 0x1c
        /*005a*/ 	.short	(.L_17 - .L_16)


	//   ....[0]....
.L_16:
        /*005c*/ 	.word	0x000000e0


	//   ....[1]....
        /*0060*/ 	.word	0x000001d0


	//----- nvinfo : EIATTR_CBANK_PARAM_SIZE
	.align		4
.L_17:
        /*0064*/ 	.byte	0x03, 0x19
        /*0066*/ 	.short	0x0020


	//----- nvinfo : EIATTR_PARAM_CBANK
	.align		4
        /*0068*/ 	.byte	0x04, 0x0a
        /*006a*/ 	.short	(.L_19 - .L_18)
	.align		4
.L_18:
        /*006c*/ 	.word	index@(.nv.constant0._Z17parallelTransposePxS_xx)
        /*0070*/ 	.short	0x0380
        /*0072*/ 	.short	0x0020


	//----- nvinfo : EIATTR_SW_WAR
	.align		4
.L_19:
        /*0074*/ 	.byte	0x04, 0x36
        /*0076*/ 	.short	(.L_21 - .L_20)
.L_20:
        /*0078*/ 	.word	0x00000008
.L_21:


//--------------------- .nv.callgraph             --------------------------
	.section	.nv.callgraph,"",@"SHT_CUDA_CALLGRAPH"
	.align	4
	.sectionentsize	8
	.align		4
        /*0000*/ 	.word	0x00000000
	.align		4
        /*0004*/ 	.word	0xffffffff
	.align		4
        /*0008*/ 	.word	0x00000000
	.align		4
        /*000c*/ 	.word	0xfffffffe
	.align		4
        /*0010*/ 	.word	0x00000000
	.align		4
        /*0014*/ 	.word	0xfffffffd
	.align		4
        /*0018*/ 	.word	0x00000000
	.align		4
        /*001c*/ 	.word	0xfffffffc


//--------------------- .text._Z17parallelTransposePxS_xx --------------------------
	.section	.text._Z17parallelTransposePxS_xx,"ax",@progbits
	.align	128
        .global         _Z17parallelTransposePxS_xx
        .type           _Z17parallelTransposePxS_xx,@function
        .size           _Z17parallelTransposePxS_xx,(.L_x_1 - _Z17parallelTransposePxS_xx)
        .other          _Z17parallelTransposePxS_xx,@"STO_CUDA_ENTRY STV_DEFAULT"
_Z17parallelTransposePxS_xx:
.text._Z17parallelTransposePxS_xx:
[----:B------:R-:W-:Y:S01]  /*0000*/  LDC R1, c[0x0][0x37c] ;  /* 0x0000df00ff017b82 */ /* 0x000fe20000000800 */
[----:B------:R-:W0:Y:S07]  /*0010*/  S2R R5, SR_TID.X ;  /* 0x0000000000057919 */ /* 0x000e2e0000002100 */
[----:B------:R-:W1:Y:S01]  /*0020*/  LDC R8, c[0x0][0x364] ;  /* 0x0000d900ff087b82 */ /* 0x000e620000000800 */
[----:B------:R-:W2:Y:S01]  /*0030*/  LDCU.128 UR8, c[0x0][0x390] ;  /* 0x00007200ff0877ac */ /* 0x000ea20008000c00 */
[----:B------:R-:W1:Y:S06]  /*0040*/  S2R R9, SR_TID.Y ;  /* 0x0000000000097919 */ /* 0x000e6c0000002200 */
[----:B------:R-:W0:Y:S08]  /*0050*/  S2UR UR5, SR_CTAID.X ;  /* 0x00000000000579c3 */ /* 0x000e300000002500 */
[----:B------:R-:W0:Y:S08]  /*0060*/  LDC R4, c[0x0][0x360] ;  /* 0x0000d800ff047b82 */ /* 0x000e300000000800 */
[----:B------:R-:W1:Y:S01]  /*0070*/  S2UR UR4, SR_CTAID.Y ;  /* 0x00000000000479c3 */ /* 0x000e620000002600 */
[----:B0-----:R-:W-:-:S05]  /*0080*/  IMAD R4, R4, UR5, R5 ;  /* 0x0000000504047c24 */ /* 0x001fca000f8e0205 */
[----:B--2---:R-:W-:Y:S01]  /*0090*/  ISETP.GE.U32.AND P1, PT, R4, UR10, PT ;  /* 0x0000000a04007c0c */ /* 0x004fe2000bf26070 */
[----:B-1----:R-:W-:-:S03]  /*00a0*/  IMAD R8, R8, UR4, R9 ;  /* 0x0000000408087c24 */ /* 0x002fc6000f8e0209 */
[----:B------:R-:W-:Y:S02]  /*00b0*/  ISETP.GE.AND.EX P1, PT, RZ, UR11, PT, P1 ;  /* 0x0000000bff007c0c */ /* 0x000fe4000bf26310 */
[----:B------:R-:W-:-:S04]  /*00c0*/  ISETP.GE.U32.AND P0, PT, R8, UR8, PT ;  /* 0x0000000808007c0c */ /* 0x000fc8000bf06070 */
[----:B------:R-:W-:-:S13]  /*00d0*/  ISETP.GE.OR.EX P0, PT, RZ, UR9, P1, P0 ;  /* 0x00000009ff007c0c */ /* 0x000fda0008f06700 */
[----:B------:R-:W-:Y:S05]  /*00e0*/  @P0 EXIT ;  /* 0x000000000000094d */ /* 0x000fea0003800000 */
[----:B------:R-:W0:Y:S01]  /*00f0*/  LDCU.128 UR12, c[0x0][0x380] ;  /* 0x00007000ff0c77ac */ /* 0x000e220008000c00 */
[----:B------:R-:W-:Y:S01]  /*0100*/  IMAD.MOV.U32 R5, RZ, RZ, RZ ;  /* 0x000000ffff057224 */ /* 0x000fe200078e00ff */
[----:B------:R-:W1:Y:S01]  /*0110*/  LDCU.64 UR4, c[0x0][0x358] ;  /* 0x00006b00ff0477ac */ /* 0x000e620008000a00 */
[----:B------:R-:W-:-:S04]  /*0120*/  IMAD.WIDE.U32 R2, R8, UR10, R4 ;  /* 0x0000000a08027c25 */ /* 0x000fc8000f8e0004 */
[----:B------:R-:W-:Y:S01]  /*0130*/  IMAD R3, R8, UR11, R3 ;  /* 0x0000000b08037c24 */ /* 0x000fe2000f8e0203 */
[----:B0-----:R-:W-:-:S04]  /*0140*/  LEA R6, P0, R2, UR12, 0x3 ;  /* 0x0000000c02067c11 */ /* 0x001fc8000f8018ff */
[----:B------:R-:W-:-:S05]  /*0150*/  LEA.HI.X R7, R2, UR13, R3, 0x3, P0 ;  /* 0x0000000d02077c11 */ /* 0x000fca00080f1c03 */
[----:B-1----:R-:W2:Y:S01]  /*0160*/  LDG.E.64 R2, desc[UR4][R6.64] ;  /* 0x0000000406027981 */ /* 0x002ea2000c1e1b00 */
[----:B------:R-:W-:Y:S02]  /*0170*/  IMAD.MOV.U32 R9, RZ, RZ, RZ ;  /* 0x000000ffff097224 */ /* 0x000fe400078e00ff */
[----:B------:R-:W-:-:S04]  /*0180*/  IMAD.WIDE.U32 R8, R4, UR8, R8 ;  /* 0x0000000804087c25 */ /* 0x000fc8000f8e0008 */
[----:B------:R-:W-:Y:S01]  /*0190*/  IMAD R5, R4, UR9, R9 ;  /* 0x0000000904057c24 */ /* 0x000fe2000f8e0209 */
[----:B------:R-:W-:-:S04]  /*01a0*/  LEA R4, P0, R8, UR14, 0x3 ;  /* 0x0000000e08047c11 */ /* 0x000fc8000f8018ff */
[----:B------:R-:W-:-:S05]  /*01b0*/  LEA.HI.X R5, R8, UR15, R5, 0x3, P0 ;  /* 0x0000000f08057c11 */ /* 0x000fca00080f1c05 */
[----:B--2---:R-:W-:Y:S01]  /*01c0*/  STG.E.64 desc[UR4][R4.64], R2 ;  /* 0x0000000204007986 */ /* 0x004fe2000c101b04 */
[----:B------:R-:W-:Y:S05]  /*01d0*/  EXIT ;  /* 0x000000000000794d */ /* 0x000fea0003800000 */
.L_x_0:
[----:B------:R-:W-:-:S00]  /*01e0*/  BRA `(.L_x_0) ;  /* 0xfffffffc00fc7947 */ /* 0x000fc0000383ffff */
[----:B------:R-:W-:-:S00]  /*01f0*/  NOP ;  /* 0x0000000000007918 */ /* 0x000fc00000000000 */
        /* <DEDUP_REMOVED lines=8> */
.L_x_1:


//--------------------- .nv.shared.reserved.0     --------------------------
	.section	.nv.shared.reserved.0,"aw",@nobits
	.weak		__nv_reservedSMEM_offset_0_alias
	.size		__nv_reservedSMEM_offset_0_alias, 0, 64
	.other		__nv_reservedSMEM_offset_0_alias,@"STO_CUDA_RESERVED_SHARED STV_DEFAULT"
__nv_reservedSMEM_offset_0_alias:
	.zero		0
	.zero		64


//--------------------- .nv.constant0._Z17parallelTransposePxS_xx --------------------------
	.section	.nv.constant0._Z17parallelTransposePxS_xx,"a",@progbits
	.sectionflags	@""
	.align	4
.nv.constant0._Z17parallelTransposePxS_xx:
	.zero		928


//--------------------- SYMBOLS --------------------------

	.type		.nv.reservedSmem.offset0,@object
	.size		.nv.reservedSmem.offset0,0x4
